//
// Generated by NVIDIA NVVM Compiler
//
// Compiler Build ID: CL-36424714
// Cuda compilation tools, release 13.0, V13.0.88
// Based on NVVM 20.0.0
//

.version 9.0
.target sm_100
.address_size 64

	// .globl	_Z3addiPf

.visible .entry _Z3addiPf(
	.param .u32 _Z3addiPf_param_0,
	.param .u64 .ptr .align 1 _Z3addiPf_param_1
)
{
	.reg .pred 	%p<7>;
	.reg .b32 	%r<33>;
	.reg .b32 	%f<16>;
	.reg .b64 	%rd<11>;

	ld.param.u32 	%r12, [_Z3addiPf_param_0];
	ld.param.u64 	%rd2, [_Z3addiPf_param_1];
	cvta.to.global.u64 	%rd1, %rd2;
	mov.u32 	%r13, %ctaid.x;
	mov.u32 	%r14, %ntid.x;
	mov.u32 	%r15, %tid.x;
	mad.lo.s32 	%r31, %r13, %r14, %r15;
	mov.u32 	%r16, %nctaid.x;
	mul.lo.s32 	%r2, %r14, %r16;
	setp.ge.s32 	%p1, %r31, %r12;
	@%p1 bra 	$L__BB0_7;
	add.s32 	%r17, %r31, %r2;
	max.s32 	%r18, %r12, %r17;
	setp.lt.s32 	%p2, %r17, %r12;
	selp.u32 	%r19, 1, 0, %p2;
	add.s32 	%r20, %r17, %r19;
	sub.s32 	%r21, %r18, %r20;
	div.u32 	%r22, %r21, %r2;
	add.s32 	%r3, %r22, %r19;
	and.b32  	%r23, %r3, 3;
	setp.eq.s32 	%p3, %r23, 3;
	@%p3 bra 	$L__BB0_4;
	add.s32 	%r24, %r3, 1;
	and.b32  	%r25, %r24, 3;
	neg.s32 	%r29, %r25;
$L__BB0_3:
	.pragma "nounroll";
	mul.wide.s32 	%rd3, %r31, 4;
	add.s64 	%rd4, %rd1, %rd3;
	ld.global.f32 	%f1, [%rd4];
	cvt.rn.f32.s32 	%f2, %r31;
	add.f32 	%f3, %f1, %f2;
	st.global.f32 	[%rd4], %f3;
	add.s32 	%r31, %r31, %r2;
	add.s32 	%r29, %r29, 1;
	setp.ne.s32 	%p4, %r29, 0;
	@%p4 bra 	$L__BB0_3;
$L__BB0_4:
	setp.lt.u32 	%p5, %r3, 3;
	@%p5 bra 	$L__BB0_7;
	mul.wide.s32 	%rd7, %r2, 4;
$L__BB0_6:
	mul.wide.s32 	%rd5, %r31, 4;
	add.s64 	%rd6, %rd1, %rd5;
	ld.global.f32 	%f4, [%rd6];
	cvt.rn.f32.s32 	%f5, %r31;
	add.f32 	%f6, %f4, %f5;
	st.global.f32 	[%rd6], %f6;
	add.s32 	%r26, %r31, %r2;
	add.s64 	%rd8, %rd6, %rd7;
	ld.global.f32 	%f7, [%rd8];
	cvt.rn.f32.s32 	%f8, %r26;
	add.f32 	%f9, %f7, %f8;
	st.global.f32 	[%rd8], %f9;
	add.s32 	%r27, %r26, %r2;
	add.s64 	%rd9, %rd8, %rd7;
	ld.global.f32 	%f10, [%rd9];
	cvt.rn.f32.s32 	%f11, %r27;
	add.f32 	%f12, %f10, %f11;
	st.global.f32 	[%rd9], %f12;
	add.s32 	%r28, %r27, %r2;
	add.s64 	%rd10, %rd9, %rd7;
	ld.global.f32 	%f13, [%rd10];
	cvt.rn.f32.s32 	%f14, %r28;
	add.f32 	%f15, %f13, %f14;
	st.global.f32 	[%rd10], %f15;
	add.s32 	%r31, %r28, %r2;
	setp.lt.s32 	%p6, %r31, %r12;
	@%p6 bra 	$L__BB0_6;
$L__BB0_7:
	ret;

}


// ===== COMPILED SASS (sm_100) =====

	.target	sm_100

	.elftype	@"ET_EXEC"


//--------------------- .note.nv.tkinfo           --------------------------
	.section	.note.nv.tkinfo,"",@"SHT_NOTE"
	.sectionflags	@"SHF_NOTE_NV_TKINFO"
	.tkinfo
        /*0018*/ 	.word	0x00000002
        /*0030*/ 	.string	""
        /*0030*/ 	.string	"ptxas"
        /*0030*/ 	.string	"Cuda compilation tools, release 13.0, V13.0.88"
        /*0030*/ 	.string	"Build cuda_13.0.r13.0/compiler.36424714_0"
        /*0030*/ 	.string	"-arch sm_100 -m 64 "



//--------------------- .note.nv.cuinfo           --------------------------
	.section	.note.nv.cuinfo,"",@"SHT_NOTE"
	.sectionflags	@"SHF_NOTE_NV_CUINFO"
        /*0018*/ 	.short	0x0002
        /*001a*/ 	.short	0x0064
        /*001c*/ 	.short	0x0082
	.zero		2


//--------------------- .nv.info                  --------------------------
	.section	.nv.info,"",@"SHT_CUDA_INFO"
	.align	4


	//----- nvinfo : EIATTR_REGCOUNT
	.align		4
        /*0000*/ 	.byte	0x04, 0x2f
        /*0002*/ 	.short	(.L_1 - .L_0)
	.align		4
.L_0:
        /*0004*/ 	.word	index@(_Z3addiPf)
        /*0008*/ 	.word	0x00000014


	//----- nvinfo : EIATTR_FRAME_SIZE
	.align		4
.L_1:
        /*000c*/ 	.byte	0x04, 0x11
        /*000e*/ 	.short	(.L_3 - .L_2)
	.align		4
.L_2:
        /*0010*/ 	.word	index@(_Z3addiPf)
        /*0014*/ 	.word	0x00000000


	//----- nvinfo : EIATTR_MIN_STACK_SIZE
	.align		4
.L_3:
        /*0018*/ 	.byte	0x04, 0x12
        /*001a*/ 	.short	(.L_5 - .L_4)
	.align		4
.L_4:
        /*001c*/ 	.word	index@(_Z3addiPf)
        /*0020*/ 	.word	0x00000000
.L_5:


//--------------------- .nv.compat                --------------------------
	.section	.nv.compat,"",@"SHT_CUDA_COMPAT_INFO"
	.align	4
        /*0000*/ 	.byte	0x02, 0x09, 0x00, 0x00, 0x02, 0x02, 0x01, 0x00, 0x02, 0x05, 0x05, 0x00, 0x03, 0x07, 0x01, 0x01
        /*0010*/ 	.byte	0x02, 0x03, 0x00, 0x00, 0x02, 0x06, 0x01, 0x00, 0x04, 0x0b, 0x08, 0x00, 0x09, 0x00, 0x00, 0x00
        /*0020*/ 	.byte	0x00, 0x00, 0x00, 0x00


//--------------------- .nv.info._Z3addiPf        --------------------------
	.section	.nv.info._Z3addiPf,"",@"SHT_CUDA_INFO"
	.sectionflags	@""
	.align	4


	//----- nvinfo : EIATTR_CUDA_API_VERSION
	.align		4
        /*0000*/ 	.byte	0x04, 0x37
        /*0002*/ 	.short	(.L_7 - .L_6)
.L_6:
        /*0004*/ 	.word	0x00000082


	//----- nvinfo : EIATTR_KPARAM_INFO
	.align		4
.L_7:
        /*0008*/ 	.byte	0x04, 0x17
        /*000a*/ 	.short	(.L_9 - .L_8)
.L_8:
        /*000c*/ 	.word	0x00000000
        /*0010*/ 	.short	0x0001
        /*0012*/ 	.short	0x0008
        /*0014*/ 	.byte	0x00, 0xf5, 0x21, 0x00


	//----- nvinfo : EIATTR_KPARAM_INFO
	.align		4
.L_9:
        /*0018*/ 	.byte	0x04, 0x17
        /*001a*/ 	.short	(.L_11 - .L_10)
.L_10:
        /*001c*/ 	.word	0x00000000
        /*0020*/ 	.short	0x0000
        /*0022*/ 	.short	0x0000
        /*0024*/ 	.byte	0x00, 0xf0, 0x11, 0x00


	//----- nvinfo : EIATTR_SPARSE_MMA_MASK
	.align		4
.L_11:
        /*0028*/ 	.byte	0x03, 0x50
        /*002a*/ 	.short	0x0000


	//----- nvinfo : EIATTR_MAXREG_COUNT
	.align		4
        /*002c*/ 	.byte	0x03, 0x1b
        /*002e*/ 	.short	0x00ff


	//----- nvinfo : EIATTR_MERCURY_ISA_VERSION
	.align		4
        /*0030*/ 	.byte	0x03, 0x5f
        /*0032*/ 	.short	0x0101


	//----- nvinfo : EIATTR_VRC_CTA_INIT_COUNT
	.align		4
        /*0034*/ 	.byte	0x02, 0x4a
	.zero		1
	.zero		1


	//----- nvinfo : EIATTR_EXIT_INSTR_OFFSETS
	.align		4
        /*0038*/ 	.byte	0x04, 0x1c
        /*003a*/ 	.short	(.L_13 - .L_12)


	//   ....[0]....
.L_12:
        /*003c*/ 	.word	0x00000090


	//   ....[1]....
        /*0040*/ 	.word	0x00000370


	//   ....[2]....
        /*0044*/ 	.word	0x00000520


	//----- nvinfo : EIATTR_CRS_STACK_SIZE
	.align		4
.L_13:
        /*0048*/ 	.byte	0x04, 0x1e
        /*004a*/ 	.short	(.L_15 - .L_14)
.L_14:
        /*004c*/ 	.word	0x00000000


	//----- nvinfo : EIATTR_CBANK_PARAM_SIZE
	.align		4
.L_15:
        /*0050*/ 	.byte	0x03, 0x19
        /*0052*/ 	.short	0x0010


	//----- nvinfo : EIATTR_PARAM_CBANK
	.align		4
        /*0054*/ 	.byte	0x04, 0x0a
        /*0056*/ 	.short	(.L_17 - .L_16)
	.align		4
.L_16:
        /*0058*/ 	.word	index@(.nv.constant0._Z3addiPf)
        /*005c*/ 	.short	0x0380
        /*005e*/ 	.short	0x0010


	//----- nvinfo : EIATTR_SW_WAR
	.align		4
.L_17:
        /*0060*/ 	.byte	0x04, 0x36
        /*0062*/ 	.short	(.L_19 - .L_18)
.L_18:
        /*0064*/ 	.word	0x00000008
.L_19:


//--------------------- .nv.callgraph             --------------------------
	.section	.nv.callgraph,"",@"SHT_CUDA_CALLGRAPH"
	.align	4
	.sectionentsize	8
	.align		4
        /*0000*/ 	.word	0x00000000
	.align		4
        /*0004*/ 	.word	0xffffffff
	.align		4
        /*0008*/ 	.word	0x00000000
	.align		4
        /*000c*/ 	.word	0xfffffffe
	.align		4
        /*0010*/ 	.word	0x00000000
	.align		4
        /*0014*/ 	.word	0xfffffffd
	.align		4
        /*0018*/ 	.word	0x00000000
	.align		4
        /*001c*/ 	.word	0xfffffffc


//--------------------- .text._Z3addiPf           --------------------------
	.section	.text._Z3addiPf,"ax",@progbits
	.align	128
        .global         _Z3addiPf
        .type           _Z3addiPf,@function
        .size           _Z3addiPf,(.L_x_5 - _Z3addiPf)
        .other          _Z3addiPf,@"STO_CUDA_ENTRY STV_DEFAULT"
_Z3addiPf:
.text._Z3addiPf:
[----:B------:R-:W-:Y:S01]  /*0000*/  LDC R1, c[0x0][0x37c] ;  /* 0x0000df00ff017b82 */ /* 0x000fe20000000800 */
[----:B------:R-:W0:Y:S07]  /*0010*/  S2R R5, SR_TID.X ;  /* 0x0000000000057919 */ /* 0x000e2e0000002100 */
[----:B------:R-:W0:Y:S01]  /*0020*/  S2UR UR4, SR_CTAID.X ;  /* 0x00000000000479c3 */ /* 0x000e220000002500 */
[----:B------:R-:W1:Y:S07]  /*0030*/  LDCU UR6, c[0x0][0x380] ;  /* 0x00007000ff0677ac */ /* 0x000e6e0008000800 */
[----:B------:R-:W0:Y:S01]  /*0040*/  LDC R0, c[0x0][0x360] ;  /* 0x0000d800ff007b82 */ /* 0x000e220000000800 */
[----:B------:R-:W2:Y:S01]  /*0050*/  LDCU UR5, c[0x0][0x370] ;  /* 0x00006e00ff0577ac */ /* 0x000ea20008000800 */
[----:B0-----:R-:W-:-:S02]  /*0060*/  IMAD R5, R0, UR4, R5 ;  /* 0x0000000400057c24 */ /* 0x001fc4000f8e0205 */
[----:B--2---:R-:W-:-:S03]  /*0070*/  IMAD R0, R0, UR5, RZ ;  /* 0x0000000500007c24 */ /* 0x004fc6000f8e02ff */
[----:B-1----:R-:W-:-:S13]  /*0080*/  ISETP.GE.AND P0, PT, R5, UR6, PT ;  /* 0x0000000605007c0c */ /* 0x002fda000bf06270 */
[----:B------:R-:W-:Y:S05]  /*0090*/  @P0 EXIT ;  /* 0x000000000000094d */ /* 0x000fea0003800000 */
[----:B------:R-:W0:Y:S01]  /*00a0*/  I2F.U32.RP R8, R0 ;  /* 0x0000000000087306 */ /* 0x000e220000209000 */
[C---:B------:R-:W-:Y:S01]  /*00b0*/  IADD3 R4, PT, PT, R0.reuse, R5, RZ ;  /* 0x0000000500047210 */ /* 0x040fe20007ffe0ff */
[----:B------:R-:W-:Y:S01]  /*00c0*/  IMAD.MOV R9, RZ, RZ, -R0 ;  /* 0x000000ffff097224 */ /* 0x000fe200078e0a00 */
[----:B------:R-:W-:Y:S01]  /*00d0*/  ISETP.NE.U32.AND P2, PT, R0, RZ, PT ;  /* 0x000000ff0000720c */ /* 0x000fe20003f45070 */
[----:B------:R-:W1:Y:S01]  /*00e0*/  LDCU.64 UR4, c[0x0][0x358] ;  /* 0x00006b00ff0477ac */ /* 0x000e620008000a00 */
[C---:B------:R-:W-:Y:S01]  /*00f0*/  ISETP.GE.AND P0, PT, R4.reuse, UR6, PT ;  /* 0x0000000604007c0c */ /* 0x040fe2000bf06270 */
[----:B------:R-:W-:Y:S01]  /*0100*/  BSSY.RECONVERGENT B0, `(.L_x_0) ;  /* 0x0000026000007945 */ /* 0x000fe20003800200 */
[----:B------:R-:W-:Y:S02]  /*0110*/  VIMNMX R7, PT, PT, R4, UR6, !PT ;  /* 0x0000000604077c48 */ /* 0x000fe4000ffe0100 */
[----:B------:R-:W-:-:S04]  /*0120*/  SEL R6, RZ, 0x1, P0 ;  /* 0x00000001ff067807 */ /* 0x000fc80000000000 */
[----:B------:R-:W-:Y:S01]  /*0130*/  IADD3 R7, PT, PT, R7, -R4, -R6 ;  /* 0x8000000407077210 */ /* 0x000fe20007ffe806 */
[----:B0-----:R-:W0:Y:S02]  /*0140*/  MUFU.RCP R8, R8 ;  /* 0x0000000800087308 */ /* 0x001e240000001000 */
[----:B0-----:R-:W-:-:S06]  /*0150*/  VIADD R2, R8, 0xffffffe ;  /* 0x0ffffffe08027836 */ /* 0x001fcc0000000000 */
[----:B------:R0:W2:Y:S02]  /*0160*/  F2I.FTZ.U32.TRUNC.NTZ R3, R2 ;  /* 0x0000000200037305 */ /* 0x0000a4000021f000 */
[----:B0-----:R-:W-:Y:S02]  /*0170*/  IMAD.MOV.U32 R2, RZ, RZ, RZ ;  /* 0x000000ffff027224 */ /* 0x001fe400078e00ff */
[----:B--2---:R-:W-:-:S04]  /*0180*/  IMAD R9, R9, R3, RZ ;  /* 0x0000000309097224 */ /* 0x004fc800078e02ff */
[----:B------:R-:W-:-:S06]  /*0190*/  IMAD.HI.U32 R8, R3, R9, R2 ;  /* 0x0000000903087227 */ /* 0x000fcc00078e0002 */
[----:B------:R-:W-:-:S05]  /*01a0*/  IMAD.HI.U32 R9, R8, R7, RZ ;  /* 0x0000000708097227 */ /* 0x000fca00078e00ff */
[----:B------:R-:W-:-:S05]  /*01b0*/  IADD3 R2, PT, PT, -R9, RZ, RZ ;  /* 0x000000ff09027210 */ /* 0x000fca0007ffe1ff */
[----:B------:R-:W-:Y:S02]  /*01c0*/  IMAD R7, R0, R2, R7 ;  /* 0x0000000200077224 */ /* 0x000fe400078e0207 */
[----:B------:R-:W0:Y:S03]  /*01d0*/  LDC.64 R2, c[0x0][0x388] ;  /* 0x0000e200ff027b82 */ /* 0x000e260000000a00 */
[----:B------:R-:W-:-:S13]  /*01e0*/  ISETP.GE.U32.AND P0, PT, R7, R0, PT ;  /* 0x000000000700720c */ /* 0x000fda0003f06070 */
[----:B------:R-:W-:Y:S01]  /*01f0*/  @P0 IMAD.IADD R7, R7, 0x1, -R0 ;  /* 0x0000000107070824 */ /* 0x000fe200078e0a00 */
[----:B------:R-:W-:-:S04]  /*0200*/  @P0 IADD3 R9, PT, PT, R9, 0x1, RZ ;  /* 0x0000000109090810 */ /* 0x000fc80007ffe0ff */
[----:B------:R-:W-:-:S13]  /*0210*/  ISETP.GE.U32.AND P1, PT, R7, R0, PT ;  /* 0x000000000700720c */ /* 0x000fda0003f26070 */
[----:B------:R-:W-:Y:S01]  /*0220*/  @P1 VIADD R9, R9, 0x1 ;  /* 0x0000000109091836 */ /* 0x000fe20000000000 */
[----:B------:R-:W-:-:S04]  /*0230*/  @!P2 LOP3.LUT R9, RZ, R0, RZ, 0x33, !PT ;  /* 0x00000000ff09a212 */ /* 0x000fc800078e33ff */
[----:B------:R-:W-:-:S04]  /*0240*/  IADD3 R4, PT, PT, R6, R9, RZ ;  /* 0x0000000906047210 */ /* 0x000fc80007ffe0ff */
[C---:B------:R-:W-:Y:S02]  /*0250*/  LOP3.LUT R6, R4.reuse, 0x3, RZ, 0xc0, !PT ;  /* 0x0000000304067812 */ /* 0x040fe400078ec0ff */
[----:B------:R-:W-:Y:S02]  /*0260*/  ISETP.GE.U32.AND P1, PT, R4, 0x3, PT ;  /* 0x000000030400780c */ /* 0x000fe40003f26070 */
[----:B------:R-:W-:-:S13]  /*0270*/  ISETP.NE.AND P0, PT, R6, 0x3, PT ;  /* 0x000000030600780c */ /* 0x000fda0003f05270 */
[----:B01----:R-:W-:Y:S05]  /*0280*/  @!P0 BRA `(.L_x_1) ;  /* 0x0000000000348947 */ /* 0x003fea0003800000 */
[----:B------:R-:W0:Y:S01]  /*0290*/  LDC.64 R8, c[0x0][0x388] ;  /* 0x0000e200ff087b82 */ /* 0x000e220000000a00 */
[----:B------:R-:W-:-:S05]  /*02a0*/  VIADD R4, R4, 0x1 ;  /* 0x0000000104047836 */ /* 0x000fca0000000000 */
[----:B------:R-:W-:-:S04]  /*02b0*/  LOP3.LUT R4, R4, 0x3, RZ, 0xc0, !PT ;  /* 0x0000000304047812 */ /* 0x000fc800078ec0ff */
[----:B------:R-:W-:-:S07]  /*02c0*/  IADD3 R4, PT, PT, -R4, RZ, RZ ;  /* 0x000000ff04047210 */ /* 0x000fce0007ffe1ff */
.L_x_2:
[----:B01----:R-:W-:-:S05]  /*02d0*/  IMAD.WIDE R6, R5, 0x4, R8 ;  /* 0x0000000405067825 */ /* 0x003fca00078e0208 */
[----:B------:R-:W2:Y:S01]  /*02e0*/  LDG.E R10, desc[UR4][R6.64] ;  /* 0x00000004060a7981 */ /* 0x000ea2000c1e1900 */
[-C--:B------:R-:W-:Y:S01]  /*02f0*/  I2FP.F32.S32 R11, R5.reuse ;  /* 0x00000005000b7245 */ /* 0x080fe20000201400 */
[----:B------:R-:W-:Y:S01]  /*0300*/  VIADD R4, R4, 0x1 ;  /* 0x0000000104047836 */ /* 0x000fe20000000000 */
[----:B------:R-:W-:-:S04]  /*0310*/  IADD3 R5, PT, PT, R0, R5, RZ ;  /* 0x0000000500057210 */ /* 0x000fc80007ffe0ff */
[----:B------:R-:W-:Y:S01]  /*0320*/  ISETP.NE.AND P0, PT, R4, RZ, PT ;  /* 0x000000ff0400720c */ /* 0x000fe20003f05270 */
[----:B--2---:R-:W-:-:S05]  /*0330*/  FADD R11, R10, R11 ;  /* 0x0000000b0a0b7221 */ /* 0x004fca0000000000 */
[----:B------:R1:W-:Y:S07]  /*0340*/  STG.E desc[UR4][R6.64], R11 ;  /* 0x0000000b06007986 */ /* 0x0003ee000c101904 */
[----:B------:R-:W-:Y:S05]  /*0350*/  @P0 BRA `(.L_x_2) ;  /* 0xfffffffc00dc0947 */ /* 0x000fea000383ffff */
.L_x_1:
[----:B------:R-:W-:Y:S05]  /*0360*/  BSYNC.RECONVERGENT B0 ;  /* 0x0000000000007941 */ /* 0x000fea0003800200 */
.L_x_0:
[----:B------:R-:W-:Y:S05]  /*0370*/  @!P1 EXIT ;  /* 0x000000000000994d */ /* 0x000fea0003800000 */
.L_x_3:
[----:B01----:R-:W-:-:S05]  /*0380*/  IMAD.WIDE R10, R5, 0x4, R2 ;  /* 0x00000004050a7825 */ /* 0x003fca00078e0202 */
[----:B------:R-:W2:Y:S01]  /*0390*/  LDG.E R4, desc[UR4][R10.64] ;  /* 0x000000040a047981 */ /* 0x000ea2000c1e1900 */
[----:B------:R-:W-:Y:S01]  /*03a0*/  I2FP.F32.S32 R13, R5 ;  /* 0x00000005000d7245 */ /* 0x000fe20000201400 */
[----:B------:R-:W-:-:S04]  /*03b0*/  IMAD.WIDE R6, R0, 0x4, R10 ;  /* 0x0000000400067825 */ /* 0x000fc800078e020a */
[----:B--2---:R-:W-:-:S05]  /*03c0*/  FADD R13, R13, R4 ;  /* 0x000000040d0d7221 */ /* 0x004fca0000000000 */
[----:B------:R0:W-:Y:S04]  /*03d0*/  STG.E desc[UR4][R10.64], R13 ;  /* 0x0000000d0a007986 */ /* 0x0001e8000c101904 */
[----:B------:R-:W2:Y:S01]  /*03e0*/  LDG.E R4, desc[UR4][R6.64] ;  /* 0x0000000406047981 */ /* 0x000ea2000c1e1900 */
[C---:B------:R-:W-:Y:S02]  /*03f0*/  IMAD.IADD R15, R0.reuse, 0x1, R5 ;  /* 0x00000001000f7824 */ /* 0x040fe400078e0205 */
[----:B------:R-:W-:-:S03]  /*0400*/  IMAD.WIDE R8, R0, 0x4, R6 ;  /* 0x0000000400087825 */ /* 0x000fc600078e0206 */
[----:B------:R-:W-:-:S05]  /*0410*/  I2FP.F32.S32 R5, R15 ;  /* 0x0000000f00057245 */ /* 0x000fca0000201400 */
[----:B--2---:R-:W-:-:S05]  /*0420*/  FADD R5, R4, R5 ;  /* 0x0000000504057221 */ /* 0x004fca0000000000 */
[----:B------:R1:W-:Y:S04]  /*0430*/  STG.E desc[UR4][R6.64], R5 ;  /* 0x0000000506007986 */ /* 0x0003e8000c101904 */
[----:B------:R-:W2:Y:S01]  /*0440*/  LDG.E R4, desc[UR4][R8.64] ;  /* 0x0000000408047981 */ /* 0x000ea2000c1e1900 */
[C---:B------:R-:W-:Y:S01]  /*0450*/  IADD3 R15, PT, PT, R0.reuse, R15, RZ ;  /* 0x0000000f000f7210 */ /* 0x040fe20007ffe0ff */
[----:B0-----:R-:W-:-:S03]  /*0460*/  IMAD.WIDE R10, R0, 0x4, R8 ;  /* 0x00000004000a7825 */ /* 0x001fc600078e0208 */
[----:B------:R-:W-:-:S05]  /*0470*/  I2FP.F32.S32 R17, R15 ;  /* 0x0000000f00117245 */ /* 0x000fca0000201400 */
[----:B--2---:R-:W-:-:S05]  /*0480*/  FADD R17, R4, R17 ;  /* 0x0000001104117221 */ /* 0x004fca0000000000 */
[----:B------:R0:W-:Y:S04]  /*0490*/  STG.E desc[UR4][R8.64], R17 ;  /* 0x0000001108007986 */ /* 0x0001e8000c101904 */
[----:B------:R-:W2:Y:S01]  /*04a0*/  LDG.E R4, desc[UR4][R10.64] ;  /* 0x000000040a047981 */ /* 0x000ea2000c1e1900 */
[----:B------:R-:W-:-:S05]  /*04b0*/  IMAD.IADD R15, R0, 0x1, R15 ;  /* 0x00000001000f7824 */ /* 0x000fca00078e020f */
[-C--:B------:R-:W-:Y:S02]  /*04c0*/  I2FP.F32.S32 R13, R15.reuse ;  /* 0x0000000f000d7245 */ /* 0x080fe40000201400 */
[----:B-1----:R-:W-:-:S04]  /*04d0*/  IADD3 R5, PT, PT, R0, R15, RZ ;  /* 0x0000000f00057210 */ /* 0x002fc80007ffe0ff */
[----:B------:R-:W-:Y:S01]  /*04e0*/  ISETP.GE.AND P0, PT, R5, UR6, PT ;  /* 0x0000000605007c0c */ /* 0x000fe2000bf06270 */
[----:B--2---:R-:W-:-:S05]  /*04f0*/  FADD R13, R4, R13 ;  /* 0x0000000d040d7221 */ /* 0x004fca0000000000 */
[----:B------:R0:W-:Y:S07]  /*0500*/  STG.E desc[UR4][R10.64], R13 ;  /* 0x0000000d0a007986 */ /* 0x0001ee000c101904 */
[----:B------:R-:W-:Y:S05]  /*0510*/  @!P0 BRA `(.L_x_3) ;  /* 0xfffffffc00988947 */ /* 0x000fea000383ffff */
[----:B------:R-:W-:Y:S05]  /*0520*/  EXIT ;  /* 0x000000000000794d */ /* 0x000fea0003800000 */
.L_x_4:
[----:B------:R-:W-:-:S00]  /*0530*/  BRA `(.L_x_4) ;  /* 0xfffffffc00fc7947 */ /* 0x000fc0000383ffff */
[----:B------:R-:W-:-:S00]  /*0540*/  NOP ;  /* 0x0000000000007918 */ /* 0x000fc00000000000 */
        /* <DEDUP_REMOVED lines=11> */
.L_x_5:


//--------------------- .nv.shared.reserved.0     --------------------------
	.section	.nv.shared.reserved.0,"aw",@nobits
	.weak		__nv_reservedSMEM_offset_0_alias
	.size		__nv_reservedSMEM_offset_0_alias, 0, 64
	.other		__nv_reservedSMEM_offset_0_alias,@"STO_CUDA_RESERVED_SHARED STV_DEFAULT"
__nv_reservedSMEM_offset_0_alias:
	.zero		0
	.zero		64


//--------------------- .nv.constant0._Z3addiPf   --------------------------
	.section	.nv.constant0._Z3addiPf,"a",@progbits
	.sectionflags	@""
	.align	4
.nv.constant0._Z3addiPf:
	.zero		912


//--------------------- SYMBOLS --------------------------

	.type		.nv.reservedSmem.offset0,@object
	.size		.nv.reservedSmem.offset0,0x4
